//
// Generated by NVIDIA NVVM Compiler
//
// Compiler Build ID: CL-36424714
// Cuda compilation tools, release 13.0, V13.0.88
// Based on NVVM 20.0.0
//

.version 9.0
.target sm_100
.address_size 64

	// .globl	_Z21Matrix_multiplicationPiS_S_i

.visible .entry _Z21Matrix_multiplicationPiS_S_i(
	.param .u64 .ptr .align 1 _Z21Matrix_multiplicationPiS_S_i_param_0,
	.param .u64 .ptr .align 1 _Z21Matrix_multiplicationPiS_S_i_param_1,
	.param .u64 .ptr .align 1 _Z21Matrix_multiplicationPiS_S_i_param_2,
	.param .u32 _Z21Matrix_multiplicationPiS_S_i_param_3
)
{
	.reg .pred 	%p<12>;
	.reg .b32 	%r<106>;
	.reg .b64 	%rd<53>;

	ld.param.u64 	%rd7, [_Z21Matrix_multiplicationPiS_S_i_param_0];
	ld.param.u64 	%rd8, [_Z21Matrix_multiplicationPiS_S_i_param_1];
	ld.param.u64 	%rd6, [_Z21Matrix_multiplicationPiS_S_i_param_2];
	ld.param.u32 	%r30, [_Z21Matrix_multiplicationPiS_S_i_param_3];
	cvta.to.global.u64 	%rd1, %rd8;
	cvta.to.global.u64 	%rd2, %rd7;
	mov.u32 	%r32, %tid.x;
	mov.u32 	%r33, %ctaid.x;
	mov.u32 	%r34, %ntid.x;
	mad.lo.s32 	%r1, %r33, %r34, %r32;
	mov.u32 	%r35, %tid.y;
	mov.u32 	%r36, %ctaid.y;
	mov.u32 	%r37, %ntid.y;
	mad.lo.s32 	%r2, %r36, %r37, %r35;
	max.s32 	%r38, %r2, %r1;
	setp.ge.s32 	%p1, %r38, %r30;
	setp.lt.s32 	%p2, %r30, 1;
	mov.b32 	%r105, 0;
	or.pred  	%p3, %p1, %p2;
	@%p3 bra 	$L__BB0_12;
	mul.lo.s32 	%r3, %r30, %r2;
	and.b32  	%r4, %r30, 7;
	setp.lt.u32 	%p4, %r30, 8;
	mov.b32 	%r100, 0;
	mov.u32 	%r105, %r100;
	@%p4 bra 	$L__BB0_4;
	and.b32  	%r100, %r30, 2147483640;
	neg.s32 	%r94, %r100;
	shl.b32 	%r7, %r1, 3;
	mul.wide.u32 	%rd9, %r3, 4;
	add.s64 	%rd10, %rd9, %rd2;
	add.s64 	%rd52, %rd10, 16;
	mov.b32 	%r105, 0;
	mul.wide.s32 	%rd13, %r1, 4;
	mov.u32 	%r93, %r30;
$L__BB0_3:
	.pragma "nounroll";
	ld.global.u32 	%r42, [%rd52+-16];
	mul.wide.s32 	%rd11, %r93, 4;
	add.s64 	%rd12, %rd1, %rd11;
	ld.global.u32 	%r43, [%rd12];
	mad.lo.s32 	%r44, %r43, %r42, %r105;
	ld.global.u32 	%r45, [%rd52+-12];
	add.s64 	%rd14, %rd12, %rd13;
	ld.global.u32 	%r46, [%rd14];
	mad.lo.s32 	%r47, %r46, %r45, %r44;
	ld.global.u32 	%r48, [%rd52+-8];
	add.s64 	%rd15, %rd14, %rd13;
	ld.global.u32 	%r49, [%rd15];
	mad.lo.s32 	%r50, %r49, %r48, %r47;
	ld.global.u32 	%r51, [%rd52+-4];
	add.s64 	%rd16, %rd15, %rd13;
	ld.global.u32 	%r52, [%rd16];
	mad.lo.s32 	%r53, %r52, %r51, %r50;
	ld.global.u32 	%r54, [%rd52];
	add.s64 	%rd17, %rd16, %rd13;
	ld.global.u32 	%r55, [%rd17];
	mad.lo.s32 	%r56, %r55, %r54, %r53;
	ld.global.u32 	%r57, [%rd52+4];
	add.s64 	%rd18, %rd17, %rd13;
	ld.global.u32 	%r58, [%rd18];
	mad.lo.s32 	%r59, %r58, %r57, %r56;
	ld.global.u32 	%r60, [%rd52+8];
	add.s64 	%rd19, %rd18, %rd13;
	ld.global.u32 	%r61, [%rd19];
	mad.lo.s32 	%r62, %r61, %r60, %r59;
	ld.global.u32 	%r63, [%rd52+12];
	add.s64 	%rd20, %rd19, %rd13;
	ld.global.u32 	%r64, [%rd20];
	mad.lo.s32 	%r105, %r64, %r63, %r62;
	add.s32 	%r94, %r94, 8;
	add.s32 	%r93, %r93, %r7;
	add.s64 	%rd52, %rd52, 32;
	setp.ne.s32 	%p5, %r94, 0;
	@%p5 bra 	$L__BB0_3;
$L__BB0_4:
	setp.eq.s32 	%p6, %r4, 0;
	@%p6 bra 	$L__BB0_12;
	and.b32  	%r17, %r30, 3;
	setp.lt.u32 	%p7, %r4, 4;
	@%p7 bra 	$L__BB0_7;
	add.s32 	%r66, %r100, %r3;
	mul.wide.u32 	%rd21, %r66, 4;
	add.s64 	%rd22, %rd2, %rd21;
	ld.global.u32 	%r67, [%rd22];
	mad.lo.s32 	%r68, %r100, %r1, %r30;
	mul.wide.s32 	%rd23, %r68, 4;
	add.s64 	%rd24, %rd1, %rd23;
	ld.global.u32 	%r69, [%rd24];
	mad.lo.s32 	%r70, %r69, %r67, %r105;
	cvt.u64.u32 	%rd25, %r3;
	cvt.u64.u32 	%rd26, %r100;
	add.s64 	%rd27, %rd26, %rd25;
	shl.b64 	%rd28, %rd27, 2;
	add.s64 	%rd29, %rd2, %rd28;
	ld.global.u32 	%r71, [%rd29+4];
	mul.wide.s32 	%rd30, %r1, 4;
	add.s64 	%rd31, %rd24, %rd30;
	ld.global.u32 	%r72, [%rd31];
	mad.lo.s32 	%r73, %r72, %r71, %r70;
	ld.global.u32 	%r74, [%rd29+8];
	add.s64 	%rd32, %rd31, %rd30;
	ld.global.u32 	%r75, [%rd32];
	mad.lo.s32 	%r76, %r75, %r74, %r73;
	ld.global.u32 	%r77, [%rd29+12];
	add.s64 	%rd33, %rd32, %rd30;
	ld.global.u32 	%r78, [%rd33];
	mad.lo.s32 	%r105, %r78, %r77, %r76;
	add.s32 	%r100, %r100, 4;
$L__BB0_7:
	setp.eq.s32 	%p8, %r17, 0;
	@%p8 bra 	$L__BB0_12;
	setp.eq.s32 	%p9, %r17, 1;
	@%p9 bra 	$L__BB0_10;
	add.s32 	%r80, %r100, %r3;
	mul.wide.u32 	%rd34, %r80, 4;
	add.s64 	%rd35, %rd2, %rd34;
	ld.global.u32 	%r81, [%rd35];
	mad.lo.s32 	%r82, %r100, %r1, %r30;
	mul.wide.s32 	%rd36, %r82, 4;
	add.s64 	%rd37, %rd1, %rd36;
	ld.global.u32 	%r83, [%rd37];
	mad.lo.s32 	%r84, %r83, %r81, %r105;
	cvt.u64.u32 	%rd38, %r3;
	cvt.u64.u32 	%rd39, %r100;
	add.s64 	%rd40, %rd39, %rd38;
	shl.b64 	%rd41, %rd40, 2;
	add.s64 	%rd42, %rd2, %rd41;
	ld.global.u32 	%r85, [%rd42+4];
	mul.wide.s32 	%rd43, %r1, 4;
	add.s64 	%rd44, %rd37, %rd43;
	ld.global.u32 	%r86, [%rd44];
	mad.lo.s32 	%r105, %r86, %r85, %r84;
	add.s32 	%r100, %r100, 2;
$L__BB0_10:
	and.b32  	%r87, %r30, 1;
	setp.eq.b32 	%p10, %r87, 1;
	not.pred 	%p11, %p10;
	@%p11 bra 	$L__BB0_12;
	add.s32 	%r88, %r100, %r3;
	mul.wide.u32 	%rd45, %r88, 4;
	add.s64 	%rd46, %rd2, %rd45;
	ld.global.u32 	%r89, [%rd46];
	mad.lo.s32 	%r90, %r100, %r1, %r30;
	mul.wide.s32 	%rd47, %r90, 4;
	add.s64 	%rd48, %rd1, %rd47;
	ld.global.u32 	%r91, [%rd48];
	mad.lo.s32 	%r105, %r91, %r89, %r105;
$L__BB0_12:
	cvta.to.global.u64 	%rd49, %rd6;
	mad.lo.s32 	%r92, %r30, %r2, %r1;
	mul.wide.s32 	%rd50, %r92, 4;
	add.s64 	%rd51, %rd49, %rd50;
	st.global.u32 	[%rd51], %r105;
	ret;

}


// ===== COMPILED SASS (sm_100) =====

	.target	sm_100

	.elftype	@"ET_EXEC"


//--------------------- .note.nv.tkinfo           --------------------------
	.section	.note.nv.tkinfo,"",@"SHT_NOTE"
	.sectionflags	@"SHF_NOTE_NV_TKINFO"
	.tkinfo
        /*0018*/ 	.word	0x00000002
        /*0030*/ 	.string	""
        /*0030*/ 	.string	"ptxas"
        /*0030*/ 	.string	"Cuda compilation tools, release 13.0, V13.0.88"
        /*0030*/ 	.string	"Build cuda_13.0.r13.0/compiler.36424714_0"
        /*0030*/ 	.string	"-arch sm_100 -m 64 "



//--------------------- .note.nv.cuinfo           --------------------------
	.section	.note.nv.cuinfo,"",@"SHT_NOTE"
	.sectionflags	@"SHF_NOTE_NV_CUINFO"
        /*0018*/ 	.short	0x0002
        /*001a*/ 	.short	0x0064
        /*001c*/ 	.short	0x0082
	.zero		2


//--------------------- .nv.info                  --------------------------
	.section	.nv.info,"",@"SHT_CUDA_INFO"
	.align	4


	//----- nvinfo : EIATTR_REGCOUNT
	.align		4
        /*0000*/ 	.byte	0x04, 0x2f
        /*0002*/ 	.short	(.L_1 - .L_0)
	.align		4
.L_0:
        /*0004*/ 	.word	index@(_Z21Matrix_multiplicationPiS_S_i)
        /*0008*/ 	.word	0x00000020


	//----- nvinfo : EIATTR_FRAME_SIZE
	.align		4
.L_1:
        /*000c*/ 	.byte	0x04, 0x11
        /*000e*/ 	.short	(.L_3 - .L_2)
	.align		4
.L_2:
        /*0010*/ 	.word	index@(_Z21Matrix_multiplicationPiS_S_i)
        /*0014*/ 	.word	0x00000000


	//----- nvinfo : EIATTR_MIN_STACK_SIZE
	.align		4
.L_3:
        /*0018*/ 	.byte	0x04, 0x12
        /*001a*/ 	.short	(.L_5 - .L_4)
	.align		4
.L_4:
        /*001c*/ 	.word	index@(_Z21Matrix_multiplicationPiS_S_i)
        /*0020*/ 	.word	0x00000000
.L_5:


//--------------------- .nv.compat                --------------------------
	.section	.nv.compat,"",@"SHT_CUDA_COMPAT_INFO"
	.align	4
        /*0000*/ 	.byte	0x02, 0x09, 0x00, 0x00, 0x02, 0x02, 0x01, 0x00, 0x02, 0x05, 0x05, 0x00, 0x03, 0x07, 0x01, 0x01
        /*0010*/ 	.byte	0x02, 0x03, 0x00, 0x00, 0x02, 0x06, 0x01, 0x00, 0x04, 0x0b, 0x08, 0x00, 0x09, 0x00, 0x00, 0x00
        /*0020*/ 	.byte	0x00, 0x00, 0x00, 0x00


//--------------------- .nv.info._Z21Matrix_multiplicationPiS_S_i --------------------------
	.section	.nv.info._Z21Matrix_multiplicationPiS_S_i,"",@"SHT_CUDA_INFO"
	.sectionflags	@""
	.align	4


	//----- nvinfo : EIATTR_CUDA_API_VERSION
	.align		4
        /*0000*/ 	.byte	0x04, 0x37
        /*0002*/ 	.short	(.L_7 - .L_6)
.L_6:
        /*0004*/ 	.word	0x00000082


	//----- nvinfo : EIATTR_KPARAM_INFO
	.align		4
.L_7:
        /*0008*/ 	.byte	0x04, 0x17
        /*000a*/ 	.short	(.L_9 - .L_8)
.L_8:
        /*000c*/ 	.word	0x00000000
        /*0010*/ 	.short	0x0003
        /*0012*/ 	.short	0x0018
        /*0014*/ 	.byte	0x00, 0xf0, 0x11, 0x00


	//----- nvinfo : EIATTR_KPARAM_INFO
	.align		4
.L_9:
        /*0018*/ 	.byte	0x04, 0x17
        /*001a*/ 	.short	(.L_11 - .L_10)
.L_10:
        /*001c*/ 	.word	0x00000000
        /*0020*/ 	.short	0x0002
        /*0022*/ 	.short	0x0010
        /*0024*/ 	.byte	0x00, 0xf5, 0x21, 0x00


	//----- nvinfo : EIATTR_KPARAM_INFO
	.align		4
.L_11:
        /*0028*/ 	.byte	0x04, 0x17
        /*002a*/ 	.short	(.L_13 - .L_12)
.L_12:
        /*002c*/ 	.word	0x00000000
        /*0030*/ 	.short	0x0001
        /*0032*/ 	.short	0x0008
        /*0034*/ 	.byte	0x00, 0xf5, 0x21, 0x00


	//----- nvinfo : EIATTR_KPARAM_INFO
	.align		4
.L_13:
        /*0038*/ 	.byte	0x04, 0x17
        /*003a*/ 	.short	(.L_15 - .L_14)
.L_14:
        /*003c*/ 	.word	0x00000000
        /*0040*/ 	.short	0x0000
        /*0042*/ 	.short	0x0000
        /*0044*/ 	.byte	0x00, 0xf5, 0x21, 0x00


	//----- nvinfo : EIATTR_SPARSE_MMA_MASK
	.align		4
.L_15:
        /*0048*/ 	.byte	0x03, 0x50
        /*004a*/ 	.short	0x0000


	//----- nvinfo : EIATTR_MAXREG_COUNT
	.align		4
        /*004c*/ 	.byte	0x03, 0x1b
        /*004e*/ 	.short	0x00ff


	//----- nvinfo : EIATTR_MERCURY_ISA_VERSION
	.align		4
        /*0050*/ 	.byte	0x03, 0x5f
        /*0052*/ 	.short	0x0101


	//----- nvinfo : EIATTR_VRC_CTA_INIT_COUNT
	.align		4
        /*0054*/ 	.byte	0x02, 0x4a
	.zero		1
	.zero		1


	//----- nvinfo : EIATTR_EXIT_INSTR_OFFSETS
	.align		4
        /*0058*/ 	.byte	0x04, 0x1c
        /*005a*/ 	.short	(.L_17 - .L_16)


	//   ....[0]....
.L_16:
        /*005c*/ 	.word	0x000008f0


	//----- nvinfo : EIATTR_CRS_STACK_SIZE
	.align		4
.L_17:
        /*0060*/ 	.byte	0x04, 0x1e
        /*0062*/ 	.short	(.L_19 - .L_18)
.L_18:
        /*0064*/ 	.word	0x00000000


	//----- nvinfo : EIATTR_CBANK_PARAM_SIZE
	.align		4
.L_19:
        /*0068*/ 	.byte	0x03, 0x19
        /*006a*/ 	.short	0x001c


	//----- nvinfo : EIATTR_PARAM_CBANK
	.align		4
        /*006c*/ 	.byte	0x04, 0x0a
        /*006e*/ 	.short	(.L_21 - .L_20)
	.align		4
.L_20:
        /*0070*/ 	.word	index@(.nv.constant0._Z21Matrix_multiplicationPiS_S_i)
        /*0074*/ 	.short	0x0380
        /*0076*/ 	.short	0x001c


	//----- nvinfo : EIATTR_SW_WAR
	.align		4
.L_21:
        /*0078*/ 	.byte	0x04, 0x36
        /*007a*/ 	.short	(.L_23 - .L_22)
.L_22:
        /*007c*/ 	.word	0x00000008
.L_23:


//--------------------- .nv.callgraph             --------------------------
	.section	.nv.callgraph,"",@"SHT_CUDA_CALLGRAPH"
	.align	4
	.sectionentsize	8
	.align		4
        /*0000*/ 	.word	0x00000000
	.align		4
        /*0004*/ 	.word	0xffffffff
	.align		4
        /*0008*/ 	.word	0x00000000
	.align		4
        /*000c*/ 	.word	0xfffffffe
	.align		4
        /*0010*/ 	.word	0x00000000
	.align		4
        /*0014*/ 	.word	0xfffffffd
	.align		4
        /*0018*/ 	.word	0x00000000
	.align		4
        /*001c*/ 	.word	0xfffffffc


//--------------------- .text._Z21Matrix_multiplicationPiS_S_i --------------------------
	.section	.text._Z21Matrix_multiplicationPiS_S_i,"ax",@progbits
	.align	128
        .global         _Z21Matrix_multiplicationPiS_S_i
        .type           _Z21Matrix_multiplicationPiS_S_i,@function
        .size           _Z21Matrix_multiplicationPiS_S_i,(.L_x_6 - _Z21Matrix_multiplicationPiS_S_i)
        .other          _Z21Matrix_multiplicationPiS_S_i,@"STO_CUDA_ENTRY STV_DEFAULT"
_Z21Matrix_multiplicationPiS_S_i:
.text._Z21Matrix_multiplicationPiS_S_i:
[----:B------:R-:W-:Y:S01]  /*0000*/  LDC R1, c[0x0][0x37c] ;  /* 0x0000df00ff017b82 */ /* 0x000fe20000000800 */
[----:B------:R-:W0:Y:S07]  /*0010*/  S2R R17, SR_TID.X ;  /* 0x0000000000117919 */ /* 0x000e2e0000002100 */
[----:B------:R-:W0:Y:S01]  /*0020*/  LDC R2, c[0x0][0x360] ;  /* 0x0000d800ff027b82 */ /* 0x000e220000000800 */
[----:B------:R-:W-:Y:S01]  /*0030*/  BSSY.RECONVERGENT B0, `(.L_x_0) ;  /* 0x0000087000007945 */ /* 0x000fe20003800200 */
[----:B------:R-:W-:Y:S01]  /*0040*/  HFMA2 R22, -RZ, RZ, 0, 0 ;  /* 0x00000000ff167431 */ /* 0x000fe200000001ff */
[----:B------:R-:W1:Y:S05]  /*0050*/  S2R R16, SR_TID.Y ;  /* 0x0000000000107919 */ /* 0x000e6a0000002200 */
[----:B------:R-:W0:Y:S08]  /*0060*/  S2UR UR4, SR_CTAID.X ;  /* 0x00000000000479c3 */ /* 0x000e300000002500 */
[----:B------:R-:W1:Y:S08]  /*0070*/  S2UR UR5, SR_CTAID.Y ;  /* 0x00000000000579c3 */ /* 0x000e700000002600 */
[----:B------:R-:W1:Y:S08]  /*0080*/  LDC R3, c[0x0][0x364] ;  /* 0x0000d900ff037b82 */ /* 0x000e700000000800 */
[----:B------:R-:W2:Y:S01]  /*0090*/  LDC R0, c[0x0][0x398] ;  /* 0x0000e600ff007b82 */ /* 0x000ea20000000800 */
[----:B0-----:R-:W-:-:S02]  /*00a0*/  IMAD R17, R2, UR4, R17 ;  /* 0x0000000402117c24 */ /* 0x001fc4000f8e0211 */
[----:B-1----:R-:W-:Y:S01]  /*00b0*/  IMAD R16, R3, UR5, R16 ;  /* 0x0000000503107c24 */ /* 0x002fe2000f8e0210 */
[----:B------:R-:W0:Y:S04]  /*00c0*/  LDCU.64 UR4, c[0x0][0x358] ;  /* 0x00006b00ff0477ac */ /* 0x000e280008000a00 */
[----:B------:R-:W-:Y:S02]  /*00d0*/  VIMNMX R3, PT, PT, R17, R16, !PT ;  /* 0x0000001011037248 */ /* 0x000fe40007fe0100 */
[----:B--2---:R-:W-:-:S04]  /*00e0*/  ISETP.GE.AND P0, PT, R0, 0x1, PT ;  /* 0x000000010000780c */ /* 0x004fc80003f06270 */
[----:B------:R-:W-:-:S13]  /*00f0*/  ISETP.GE.OR P0, PT, R3, R0, !P0 ;  /* 0x000000000300720c */ /* 0x000fda0004706670 */
[----:B0-----:R-:W-:Y:S05]  /*0100*/  @P0 BRA `(.L_x_1) ;  /* 0x0000000400e40947 */ /* 0x001fea0003800000 */
[----:B------:R-:W-:Y:S01]  /*0110*/  ISETP.GE.U32.AND P1, PT, R0, 0x8, PT ;  /* 0x000000080000780c */ /* 0x000fe20003f26070 */
[----:B------:R-:W-:Y:S01]  /*0120*/  IMAD R19, R16, R0, RZ ;  /* 0x0000000010137224 */ /* 0x000fe200078e02ff */
[----:B------:R-:W-:Y:S02]  /*0130*/  LOP3.LUT R26, R0, 0x7, RZ, 0xc0, !PT ;  /* 0x00000007001a7812 */ /* 0x000fe400078ec0ff */
[----:B------:R-:W-:Y:S02]  /*0140*/  MOV R20, RZ ;  /* 0x000000ff00147202 */ /* 0x000fe40000000f00 */
[----:B------:R-:W-:Y:S02]  /*0150*/  ISETP.NE.AND P0, PT, R26, RZ, PT ;  /* 0x000000ff1a00720c */ /* 0x000fe40003f05270 */
[----:B------:R-:W-:-:S05]  /*0160*/  MOV R22, RZ ;  /* 0x000000ff00167202 */ /* 0x000fca0000000f00 */
[----:B------:R-:W-:Y:S06]  /*0170*/  @!P1 BRA `(.L_x_2) ;  /* 0x0000000000c89947 */ /* 0x000fec0003800000 */
[----:B------:R-:W0:Y:S01]  /*0180*/  LDC.64 R2, c[0x0][0x380] ;  /* 0x0000e000ff027b82 */ /* 0x000e220000000a00 */
[----:B------:R-:W1:Y:S01]  /*0190*/  LDCU UR6, c[0x0][0x398] ;  /* 0x00007300ff0677ac */ /* 0x000e620008000800 */
[----:B------:R-:W-:Y:S01]  /*01a0*/  LOP3.LUT R20, R0, 0x7ffffff8, RZ, 0xc0, !PT ;  /* 0x7ffffff800147812 */ /* 0x000fe200078ec0ff */
[----:B------:R-:W-:-:S03]  /*01b0*/  HFMA2 R22, -RZ, RZ, 0, 0 ;  /* 0x00000000ff167431 */ /* 0x000fc600000001ff */
[----:B------:R-:W-:Y:S02]  /*01c0*/  IADD3 R21, PT, PT, -R20, RZ, RZ ;  /* 0x000000ff14157210 */ /* 0x000fe40007ffe1ff */
[----:B-1----:R-:W-:Y:S01]  /*01d0*/  MOV R18, UR6 ;  /* 0x0000000600127c02 */ /* 0x002fe20008000f00 */
[----:B0-----:R-:W-:-:S03]  /*01e0*/  IMAD.WIDE.U32 R2, R19, 0x4, R2 ;  /* 0x0000000413027825 */ /* 0x001fc600078e0002 */
[----:B------:R-:W-:-:S04]  /*01f0*/  IADD3 R5, P1, PT, R2, 0x10, RZ ;  /* 0x0000001002057810 */ /* 0x000fc80007f3e0ff */
[----:B------:R-:W-:-:S09]  /*0200*/  IADD3.X R4, PT, PT, RZ, R3, RZ, P1, !PT ;  /* 0x00000003ff047210 */ /* 0x000fd20000ffe4ff */
.L_x_3:
[----:B------:R-:W0:Y:S01]  /*0210*/  LDC.64 R12, c[0x0][0x388] ;  /* 0x0000e200ff0c7b82 */ /* 0x000e220000000a00 */
[----:B------:R-:W-:Y:S02]  /*0220*/  MOV R2, R5 ;  /* 0x0000000500027202 */ /* 0x000fe40000000f00 */
[----:B------:R-:W-:-:S05]  /*0230*/  MOV R3, R4 ;  /* 0x0000000400037202 */ /* 0x000fca0000000f00 */
[----:B------:R-:W2:Y:S04]  /*0240*/  LDG.E R24, desc[UR4][R2.64+-0x10] ;  /* 0xfffff00402187981 */ /* 0x000ea8000c1e1900 */
[----:B------:R-:W3:Y:S04]  /*0250*/  LDG.E R23, desc[UR4][R2.64+-0xc] ;  /* 0xfffff40402177981 */ /* 0x000ee8000c1e1900 */
[----:B------:R-:W4:Y:S04]  /*0260*/  LDG.E R27, desc[UR4][R2.64+-0x8] ;  /* 0xfffff804021b7981 */ /* 0x000f28000c1e1900 */
[----:B------:R-:W5:Y:S01]  /*0270*/  LDG.E R29, desc[UR4][R2.64+-0x4] ;  /* 0xfffffc04021d7981 */ /* 0x000f62000c1e1900 */
[----:B0-----:R-:W-:-:S05]  /*0280*/  IMAD.WIDE R12, R18, 0x4, R12 ;  /* 0x00000004120c7825 */ /* 0x001fca00078e020c */
[----:B------:R0:W2:Y:S01]  /*0290*/  LDG.E R25, desc[UR4][R12.64] ;  /* 0x000000040c197981 */ /* 0x0000a2000c1e1900 */
[----:B------:R-:W-:-:S04]  /*02a0*/  IMAD.WIDE R14, R17, 0x4, R12 ;  /* 0x00000004110e7825 */ /* 0x000fc800078e020c */
[C---:B------:R-:W-:Y:S02]  /*02b0*/  IMAD.WIDE R6, R17.reuse, 0x4, R14 ;  /* 0x0000000411067825 */ /* 0x040fe400078e020e */
[----:B------:R-:W3:Y:S02]  /*02c0*/  LDG.E R14, desc[UR4][R14.64] ;  /* 0x000000040e0e7981 */ /* 0x000ee4000c1e1900 */
[C---:B------:R-:W-:Y:S02]  /*02d0*/  IMAD.WIDE R4, R17.reuse, 0x4, R6 ;  /* 0x0000000411047825 */ /* 0x040fe400078e0206 */
[----:B------:R1:W4:Y:S02]  /*02e0*/  LDG.E R28, desc[UR4][R6.64] ;  /* 0x00000004061c7981 */ /* 0x000324000c1e1900 */
[C---:B------:R-:W-:Y:S02]  /*02f0*/  IMAD.WIDE R8, R17.reuse, 0x4, R4 ;  /* 0x0000000411087825 */ /* 0x040fe400078e0204 */
[----:B------:R-:W5:Y:S02]  /*0300*/  LDG.E R4, desc[UR4][R4.64] ;  /* 0x0000000404047981 */ /* 0x000f64000c1e1900 */
[----:B------:R-:W-:-:S02]  /*0310*/  IMAD.WIDE R10, R17, 0x4, R8 ;  /* 0x00000004110a7825 */ /* 0x000fc400078e0208 */
[----:B------:R2:W5:Y:S04]  /*0320*/  LDG.E R8, desc[UR4][R8.64] ;  /* 0x0000000408087981 */ /* 0x000568000c1e1900 */
[----:B------:R-:W5:Y:S01]  /*0330*/  LDG.E R5, desc[UR4][R2.64] ;  /* 0x0000000402057981 */ /* 0x000f62000c1e1900 */
[----:B0-----:R-:W-:-:S03]  /*0340*/  IMAD.WIDE R12, R17, 0x4, R10 ;  /* 0x00000004110c7825 */ /* 0x001fc600078e020a */
[----:B------:R-:W5:Y:S01]  /*0350*/  LDG.E R10, desc[UR4][R10.64] ;  /* 0x000000040a0a7981 */ /* 0x000f62000c1e1900 */
[----:B-1----:R-:W-:-:S03]  /*0360*/  IMAD.WIDE R6, R17, 0x4, R12 ;  /* 0x0000000411067825 */ /* 0x002fc600078e020c */
[----:B------:R-:W5:Y:S04]  /*0370*/  LDG.E R15, desc[UR4][R12.64] ;  /* 0x000000040c0f7981 */ /* 0x000f68000c1e1900 */
[----:B------:R-:W5:Y:S01]  /*0380*/  LDG.E R7, desc[UR4][R6.64] ;  /* 0x0000000406077981 */ /* 0x000f62000c1e1900 */
[----:B--2---:R-:W-:-:S03]  /*0390*/  IMAD R9, R24, R25, R22 ;  /* 0x0000001918097224 */ /* 0x004fc600078e0216 */
[----:B------:R-:W2:Y:S04]  /*03a0*/  LDG.E R25, desc[UR4][R2.64+0x4] ;  /* 0x0000040402197981 */ /* 0x000ea8000c1e1900 */
[----:B------:R-:W2:Y:S04]  /*03b0*/  LDG.E R22, desc[UR4][R2.64+0x8] ;  /* 0x0000080402167981 */ /* 0x000ea8000c1e1900 */
[----:B------:R-:W2:Y:S01]  /*03c0*/  LDG.E R24, desc[UR4][R2.64+0xc] ;  /* 0x00000c0402187981 */ /* 0x000ea2000c1e1900 */
[----:B---3--:R-:W-:Y:S01]  /*03d0*/  IMAD R9, R23, R14, R9 ;  /* 0x0000000e17097224 */ /* 0x008fe200078e0209 */
[----:B------:R-:W-:-:S03]  /*03e0*/  IADD3 R21, PT, PT, R21, 0x8, RZ ;  /* 0x0000000815157810 */ /* 0x000fc60007ffe0ff */
[----:B----4-:R-:W-:Y:S01]  /*03f0*/  IMAD R9, R27, R28, R9 ;  /* 0x0000001c1b097224 */ /* 0x010fe200078e0209 */
[----:B------:R-:W-:-:S03]  /*0400*/  ISETP.NE.AND P1, PT, R21, RZ, PT ;  /* 0x000000ff1500720c */ /* 0x000fc60003f25270 */
[----:B-----5:R-:W-:-:S04]  /*0410*/  IMAD R4, R29, R4, R9 ;  /* 0x000000041d047224 */ /* 0x020fc800078e0209 */
[----:B------:R-:W-:Y:S01]  /*0420*/  IMAD R4, R5, R8, R4 ;  /* 0x0000000805047224 */ /* 0x000fe200078e0204 */
[----:B------:R-:W-:Y:S02]  /*0430*/  IADD3 R5, P2, PT, R2, 0x20, RZ ;  /* 0x0000002002057810 */ /* 0x000fe40007f5e0ff */
[----:B------:R-:W-:Y:S01]  /*0440*/  LEA R18, R17, R18, 0x3 ;  /* 0x0000001211127211 */ /* 0x000fe200078e18ff */
[----:B--2---:R-:W-:-:S04]  /*0450*/  IMAD R4, R25, R10, R4 ;  /* 0x0000000a19047224 */ /* 0x004fc800078e0204 */
[----:B------:R-:W-:Y:S01]  /*0460*/  IMAD R22, R22, R15, R4 ;  /* 0x0000000f16167224 */ /* 0x000fe200078e0204 */
[----:B------:R-:W-:-:S03]  /*0470*/  IADD3.X R4, PT, PT, RZ, R3, RZ, P2, !PT ;  /* 0x00000003ff047210 */ /* 0x000fc600017fe4ff */
[----:B------:R-:W-:Y:S01]  /*0480*/  IMAD R22, R24, R7, R22 ;  /* 0x0000000718167224 */ /* 0x000fe200078e0216 */
[----:B------:R-:W-:Y:S06]  /*0490*/  @P1 BRA `(.L_x_3) ;  /* 0xfffffffc005c1947 */ /* 0x000fec000383ffff */
.L_x_2:
[----:B------:R-:W-:Y:S05]  /*04a0*/  @!P0 BRA `(.L_x_1) ;  /* 0x0000000000fc8947 */ /* 0x000fea0003800000 */
[----:B------:R-:W-:Y:S02]  /*04b0*/  ISETP.GE.U32.AND P1, PT, R26, 0x4, PT ;  /* 0x000000041a00780c */ /* 0x000fe40003f26070 */
[----:B------:R-:W-:-:S04]  /*04c0*/  LOP3.LUT R14, R0, 0x3, RZ, 0xc0, !PT ;  /* 0x00000003000e7812 */ /* 0x000fc800078ec0ff */
[----:B------:R-:W-:-:S07]  /*04d0*/  ISETP.NE.AND P0, PT, R14, RZ, PT ;  /* 0x000000ff0e00720c */ /* 0x000fce0003f05270 */
[----:B------:R-:W-:Y:S06]  /*04e0*/  @!P1 BRA `(.L_x_4) ;  /* 0x00000000006c9947 */ /* 0x000fec0003800000 */
[----:B------:R-:W0:Y:S01]  /*04f0*/  LDC.64 R8, c[0x0][0x388] ;  /* 0x0000e200ff087b82 */ /* 0x000e220000000a00 */
[----:B------:R-:W1:Y:S01]  /*0500*/  LDCU.64 UR6, c[0x0][0x380] ;  /* 0x00007000ff0677ac */ /* 0x000e620008000a00 */
[-C--:B------:R-:W-:Y:S01]  /*0510*/  IMAD R5, R17, R20.reuse, R0 ;  /* 0x0000001411057224 */ /* 0x080fe200078e0200 */
[CC--:B------:R-:W-:Y:S02]  /*0520*/  IADD3 R3, PT, PT, R19.reuse, R20.reuse, RZ ;  /* 0x0000001413037210 */ /* 0x0c0fe40007ffe0ff */
[----:B------:R-:W-:-:S03]  /*0530*/  IADD3 R4, P1, PT, R19, R20, RZ ;  /* 0x0000001413047210 */ /* 0x000fc60007f3e0ff */
[----:B------:R-:W2:Y:S01]  /*0540*/  LDC.64 R12, c[0x0][0x380] ;  /* 0x0000e000ff0c7b82 */ /* 0x000ea20000000a00 */
[----:B0-----:R-:W-:-:S04]  /*0550*/  IMAD.WIDE R8, R5, 0x4, R8 ;  /* 0x0000000405087825 */ /* 0x001fc800078e0208 */
[----:B------:R-:W-:Y:S02]  /*0560*/  IMAD.WIDE R10, R17, 0x4, R8 ;  /* 0x00000004110a7825 */ /* 0x000fe400078e0208 */
[----:B------:R-:W3:Y:S02]  /*0570*/  LDG.E R8, desc[UR4][R8.64] ;  /* 0x0000000408087981 */ /* 0x000ee4000c1e1900 */
[----:B--2---:R-:W-:Y:S01]  /*0580*/  IMAD.WIDE.U32 R12, R3, 0x4, R12 ;  /* 0x00000004030c7825 */ /* 0x004fe200078e000c */
[----:B------:R-:W-:Y:S02]  /*0590*/  IADD3.X R3, PT, PT, RZ, RZ, RZ, P1, !PT ;  /* 0x000000ffff037210 */ /* 0x000fe40000ffe4ff */
[----:B-1----:R-:W-:-:S03]  /*05a0*/  LEA R2, P1, R4, UR6, 0x2 ;  /* 0x0000000604027c11 */ /* 0x002fc6000f8210ff */
[----:B------:R-:W3:Y:S01]  /*05b0*/  LDG.E R13, desc[UR4][R12.64] ;  /* 0x000000040c0d7981 */ /* 0x000ee2000c1e1900 */
[----:B------:R-:W-:Y:S01]  /*05c0*/  LEA.HI.X R3, R4, UR7, R3, 0x2, P1 ;  /* 0x0000000704037c11 */ /* 0x000fe200088f1403 */
[C---:B------:R-:W-:Y:S02]  /*05d0*/  IMAD.WIDE R4, R17.reuse, 0x4, R10 ;  /* 0x0000000411047825 */ /* 0x040fe400078e020a */
[----:B------:R-:W2:Y:S04]  /*05e0*/  LDG.E R10, desc[UR4][R10.64] ;  /* 0x000000040a0a7981 */ /* 0x000ea8000c1e1900 */
[----:B------:R-:W2:Y:S01]  /*05f0*/  LDG.E R15, desc[UR4][R2.64+0x4] ;  /* 0x00000404020f7981 */ /* 0x000ea2000c1e1900 */
[----:B------:R-:W-:-:S03]  /*0600*/  IMAD.WIDE R6, R17, 0x4, R4 ;  /* 0x0000000411067825 */ /* 0x000fc600078e0204 */
[----:B------:R-:W4:Y:S04]  /*0610*/  LDG.E R21, desc[UR4][R4.64] ;  /* 0x0000000404157981 */ /* 0x000f28000c1e1900 */
[----:B------:R-:W4:Y:S04]  /*0620*/  LDG.E R18, desc[UR4][R2.64+0x8] ;  /* 0x0000080402127981 */ /* 0x000f28000c1e1900 */
[----:B------:R-:W5:Y:S04]  /*0630*/  LDG.E R24, desc[UR4][R2.64+0xc] ;  /* 0x00000c0402187981 */ /* 0x000f68000c1e1900 */
[----:B------:R-:W5:Y:S01]  /*0640*/  LDG.E R6, desc[UR4][R6.64] ;  /* 0x0000000406067981 */ /* 0x000f62000c1e1900 */
[----:B------:R-:W-:Y:S01]  /*0650*/  IADD3 R20, PT, PT, R20, 0x4, RZ ;  /* 0x0000000414147810 */ /* 0x000fe20007ffe0ff */
[----:B---3--:R-:W-:-:S04]  /*0660*/  IMAD R22, R13, R8, R22 ;  /* 0x000000080d167224 */ /* 0x008fc800078e0216 */
[----:B--2---:R-:W-:-:S04]  /*0670*/  IMAD R15, R15, R10, R22 ;  /* 0x0000000a0f0f7224 */ /* 0x004fc800078e0216 */
[----:B----4-:R-:W-:-:S04]  /*0680*/  IMAD R15, R18, R21, R15 ;  /* 0x00000015120f7224 */ /* 0x010fc800078e020f */
[----:B-----5:R-:W-:-:S07]  /*0690*/  IMAD R22, R24, R6, R15 ;  /* 0x0000000618167224 */ /* 0x020fce00078e020f */
.L_x_4:
[----:B------:R-:W-:Y:S05]  /*06a0*/  @!P0 BRA `(.L_x_1) ;  /* 0x00000000007c8947 */ /* 0x000fea0003800000 */
[----:B------:R-:W-:Y:S01]  /*06b0*/  ISETP.NE.AND P1, PT, R14, 0x1, PT ;  /* 0x000000010e00780c */ /* 0x000fe20003f25270 */
[----:B------:R-:W0:Y:S01]  /*06c0*/  LDC.64 R10, c[0x0][0x380] ;  /* 0x0000e000ff0a7b82 */ /* 0x000e220000000a00 */
[----:B------:R-:W-:-:S04]  /*06d0*/  LOP3.LUT R12, R0, 0x1, RZ, 0xc0, !PT ;  /* 0x00000001000c7812 */ /* 0x000fc800078ec0ff */
[----:B------:R-:W-:-:S03]  /*06e0*/  ISETP.NE.U32.AND P0, PT, R12, 0x1, PT ;  /* 0x000000010c00780c */ /* 0x000fc60003f05070 */
[----:B------:R-:W1:Y:S04]  /*06f0*/  LDC.64 R8, c[0x0][0x388] ;  /* 0x0000e200ff087b82 */ /* 0x000e680000000a00 */
[CC--:B------:R-:W-:Y:S02]  /*0700*/  @P1 IADD3 R13, PT, PT, R19.reuse, R20.reuse, RZ ;  /* 0x00000014130d1210 */ /* 0x0c0fe40007ffe0ff */
[----:B------:R-:W-:Y:S02]  /*0710*/  @P1 IADD3 R12, P2, PT, R19, R20, RZ ;  /* 0x00000014130c1210 */ /* 0x000fe40007f5e0ff */
[----:B------:R-:W2:Y:S02]  /*0720*/  @P1 LDC.64 R6, c[0x0][0x380] ;  /* 0x0000e000ff061b82 */ /* 0x000ea40000000a00 */
[----:B------:R-:W-:-:S06]  /*0730*/  @P1 IADD3.X R14, PT, PT, RZ, RZ, RZ, P2, !PT ;  /* 0x000000ffff0e1210 */ /* 0x000fcc00017fe4ff */
[----:B------:R-:W3:Y:S01]  /*0740*/  LDC.64 R4, c[0x0][0x380] ;  /* 0x0000e000ff047b82 */ /* 0x000ee20000000a00 */
[----:B0-----:R-:W-:-:S04]  /*0750*/  @P1 IMAD.WIDE.U32 R10, R13, 0x4, R10 ;  /* 0x000000040d0a1825 */ /* 0x001fc800078e000a */
[----:B------:R-:W-:Y:S01]  /*0760*/  @P1 IMAD R13, R17, R20, R0 ;  /* 0x00000014110d1224 */ /* 0x000fe200078e0200 */
[----:B------:R-:W-:Y:S01]  /*0770*/  @P1 IADD3 R20, PT, PT, R20, 0x2, RZ ;  /* 0x0000000214141810 */ /* 0x000fe20007ffe0ff */
[----:B------:R-:W4:Y:S01]  /*0780*/  @P1 LDG.E R11, desc[UR4][R10.64] ;  /* 0x000000040a0b1981 */ /* 0x000f22000c1e1900 */
[----:B------:R-:W0:Y:S01]  /*0790*/  LDC.64 R2, c[0x0][0x388] ;  /* 0x0000e200ff027b82 */ /* 0x000e220000000a00 */
[----:B-1----:R-:W-:Y:S01]  /*07a0*/  @P1 IMAD.WIDE R8, R13, 0x4, R8 ;  /* 0x000000040d081825 */ /* 0x002fe200078e0208 */
[----:B------:R-:W-:Y:S02]  /*07b0*/  @!P0 IADD3 R19, PT, PT, R19, R20, RZ ;  /* 0x0000001413138210 */ /* 0x000fe40007ffe0ff */
[----:B--2---:R-:W-:Y:S01]  /*07c0*/  @P1 LEA R6, P2, R12, R6, 0x2 ;  /* 0x000000060c061211 */ /* 0x004fe200078410ff */
[----:B------:R-:W-:-:S03]  /*07d0*/  @!P0 IMAD R15, R17, R20, R0 ;  /* 0x00000014110f8224 */ /* 0x000fc600078e0200 */
[----:B------:R-:W-:Y:S01]  /*07e0*/  @P1 LEA.HI.X R7, R12, R7, R14, 0x2, P2 ;  /* 0x000000070c071211 */ /* 0x000fe200010f140e */
[----:B------:R-:W-:Y:S01]  /*07f0*/  @P1 IMAD.WIDE R12, R17, 0x4, R8 ;  /* 0x00000004110c1825 */ /* 0x000fe200078e0208 */
[----:B------:R-:W4:Y:S03]  /*0800*/  @P1 LDG.E R14, desc[UR4][R8.64] ;  /* 0x00000004080e1981 */ /* 0x000f26000c1e1900 */
[----:B---3--:R-:W-:Y:S01]  /*0810*/  @!P0 IMAD.WIDE.U32 R4, R19, 0x4, R4 ;  /* 0x0000000413048825 */ /* 0x008fe200078e0004 */
[----:B------:R-:W2:Y:S04]  /*0820*/  @P1 LDG.E R6, desc[UR4][R6.64+0x4] ;  /* 0x0000040406061981 */ /* 0x000ea8000c1e1900 */
[----:B------:R-:W2:Y:S01]  /*0830*/  @P1 LDG.E R12, desc[UR4][R12.64] ;  /* 0x000000040c0c1981 */ /* 0x000ea2000c1e1900 */
[----:B0-----:R-:W-:-:S03]  /*0840*/  @!P0 IMAD.WIDE R2, R15, 0x4, R2 ;  /* 0x000000040f028825 */ /* 0x001fc600078e0202 */
[----:B------:R-:W3:Y:S04]  /*0850*/  @!P0 LDG.E R5, desc[UR4][R4.64] ;  /* 0x0000000404058981 */ /* 0x000ee8000c1e1900 */
[----:B------:R-:W3:Y:S01]  /*0860*/  @!P0 LDG.E R2, desc[UR4][R2.64] ;  /* 0x0000000402028981 */ /* 0x000ee2000c1e1900 */
[----:B----4-:R-:W-:-:S04]  /*0870*/  @P1 IMAD R11, R11, R14, R22 ;  /* 0x0000000e0b0b1224 */ /* 0x010fc800078e0216 */
[----:B--2---:R-:W-:-:S04]  /*0880*/  @P1 IMAD R22, R6, R12, R11 ;  /* 0x0000000c06161224 */ /* 0x004fc800078e020b */
[----:B---3--:R-:W-:-:S07]  /*0890*/  @!P0 IMAD R22, R5, R2, R22 ;  /* 0x0000000205168224 */ /* 0x008fce00078e0216 */
.L_x_1:
[----:B------:R-:W-:Y:S05]  /*08a0*/  BSYNC.RECONVERGENT B0 ;  /* 0x0000000000007941 */ /* 0x000fea0003800200 */
.L_x_0:
[----:B------:R-:W0:Y:S01]  /*08b0*/  LDC.64 R2, c[0x0][0x390] ;  /* 0x0000e400ff027b82 */ /* 0x000e220000000a00 */
[----:B------:R-:W-:-:S04]  /*08c0*/  IMAD R17, R16, R0, R17 ;  /* 0x0000000010117224 */ /* 0x000fc800078e0211 */
[----:B0-----:R-:W-:-:S05]  /*08d0*/  IMAD.WIDE R2, R17, 0x4, R2 ;  /* 0x0000000411027825 */ /* 0x001fca00078e0202 */
[----:B------:R-:W-:Y:S01]  /*08e0*/  STG.E desc[UR4][R2.64], R22 ;  /* 0x0000001602007986 */ /* 0x000fe2000c101904 */
[----:B------:R-:W-:Y:S05]  /*08f0*/  EXIT ;  /* 0x000000000000794d */ /* 0x000fea0003800000 */
.L_x_5:
[----:B------:R-:W-:-:S00]  /*0900*/  BRA `(.L_x_5) ;  /* 0xfffffffc00fc7947 */ /* 0x000fc0000383ffff */
[----:B------:R-:W-:-:S00]  /*0910*/  NOP ;  /* 0x0000000000007918 */ /* 0x000fc00000000000 */
        /* <DEDUP_REMOVED lines=14> */
.L_x_6:


//--------------------- .nv.shared.reserved.0     --------------------------
	.section	.nv.shared.reserved.0,"aw",@nobits
	.weak		__nv_reservedSMEM_offset_0_alias
	.size		__nv_reservedSMEM_offset_0_alias, 0, 64
	.other		__nv_reservedSMEM_offset_0_alias,@"STO_CUDA_RESERVED_SHARED STV_DEFAULT"
__nv_reservedSMEM_offset_0_alias:
	.zero		0
	.zero		64


//--------------------- .nv.constant0._Z21Matrix_multiplicationPiS_S_i --------------------------
	.section	.nv.constant0._Z21Matrix_multiplicationPiS_S_i,"a",@progbits
	.sectionflags	@""
	.align	4
.nv.constant0._Z21Matrix_multiplicationPiS_S_i:
	.zero		924


//--------------------- SYMBOLS --------------------------

	.type		.nv.reservedSmem.offset0,@object
	.size		.nv.reservedSmem.offset0,0x4
